//
// Generated by NVIDIA NVVM Compiler
//
// Compiler Build ID: CL-36424714
// Cuda compilation tools, release 13.0, V13.0.88
// Based on NVVM 20.0.0
//

.version 9.0
.target sm_100
.address_size 64

	// .globl	_Z13gpuMontyCarloPiPd
.global .align 4 .b8 precalc_xorwow_matrix[102400];
.global .align 4 .b8 precalc_xorwow_offset_matrix[102400];
.global .align 4 .b8 mrg32k3aM1[2304];
.global .align 4 .b8 mrg32k3aM2[2304];
.global .align 4 .b8 mrg32k3aM1SubSeq[2016];
.global .align 4 .b8 mrg32k3aM2SubSeq[2016];
.global .align 4 .b8 mrg32k3aM1Seq[2304];
.global .align 4 .b8 mrg32k3aM2Seq[2304];
.const .align 8 .b8 __cr_lgamma_table[72];

.visible .entry _Z13gpuMontyCarloPiPd(
	.param .u64 .ptr .align 1 _Z13gpuMontyCarloPiPd_param_0,
	.param .u64 .ptr .align 1 _Z13gpuMontyCarloPiPd_param_1
)
{
	.reg .pred 	%p<2>;
	.reg .b32 	%r<7>;
	.reg .b64 	%rd<11>;
	.reg .b64 	%fd<5>;

	ld.param.u64 	%rd2, [_Z13gpuMontyCarloPiPd_param_0];
	ld.param.u64 	%rd3, [_Z13gpuMontyCarloPiPd_param_1];
	cvta.to.global.u64 	%rd1, %rd2;
	cvta.to.global.u64 	%rd4, %rd3;
	mov.u32 	%r2, %ctaid.x;
	mov.u32 	%r3, %ntid.x;
	mov.u32 	%r4, %tid.x;
	mad.lo.s32 	%r1, %r2, %r3, %r4;
	mul.wide.s32 	%rd5, %r1, 8;
	add.s64 	%rd6, %rd4, %rd5;
	ld.global.f64 	%fd1, [%rd6];
	ld.global.f64 	%fd2, [%rd6+800000000];
	mul.f64 	%fd3, %fd2, %fd2;
	fma.rn.f64 	%fd4, %fd1, %fd1, %fd3;
	setp.gtu.f64 	%p1, %fd4, 0d3FF0000000000000;
	@%p1 bra 	$L__BB0_2;
	mul.wide.s32 	%rd7, %r1, 4;
	add.s64 	%rd8, %rd1, %rd7;
	mov.b32 	%r5, 1;
	st.global.u32 	[%rd8], %r5;
	bra.uni 	$L__BB0_3;
$L__BB0_2:
	mul.wide.s32 	%rd9, %r1, 4;
	add.s64 	%rd10, %rd1, %rd9;
	mov.b32 	%r6, 0;
	st.global.u32 	[%rd10], %r6;
$L__BB0_3:
	ret;

}


// ===== COMPILED SASS (sm_100) =====

	.target	sm_100

	.elftype	@"ET_EXEC"


//--------------------- .note.nv.tkinfo           --------------------------
	.section	.note.nv.tkinfo,"",@"SHT_NOTE"
	.sectionflags	@"SHF_NOTE_NV_TKINFO"
	.tkinfo
        /*0018*/ 	.word	0x00000002
        /*0030*/ 	.string	""
        /*0030*/ 	.string	"ptxas"
        /*0030*/ 	.string	"Cuda compilation tools, release 13.0, V13.0.88"
        /*0030*/ 	.string	"Build cuda_13.0.r13.0/compiler.36424714_0"
        /*0030*/ 	.string	"-arch sm_100 -m 64 "



//--------------------- .note.nv.cuinfo           --------------------------
	.section	.note.nv.cuinfo,"",@"SHT_NOTE"
	.sectionflags	@"SHF_NOTE_NV_CUINFO"
        /*0018*/ 	.short	0x0002
        /*001a*/ 	.short	0x0064
        /*001c*/ 	.short	0x0082
	.zero		2


//--------------------- .nv.info                  --------------------------
	.section	.nv.info,"",@"SHT_CUDA_INFO"
	.align	4


	//----- nvinfo : EIATTR_REGCOUNT
	.align		4
        /*0000*/ 	.byte	0x04, 0x2f
        /*0002*/ 	.short	(.L_10 - .L_9)
	.align		4
.L_9:
        /*0004*/ 	.word	index@(_Z13gpuMontyCarloPiPd)
        /*0008*/ 	.word	0x0000000e


	//----- nvinfo : EIATTR_FRAME_SIZE
	.align		4
.L_10:
        /*000c*/ 	.byte	0x04, 0x11
        /*000e*/ 	.short	(.L_12 - .L_11)
	.align		4
.L_11:
        /*0010*/ 	.word	index@(_Z13gpuMontyCarloPiPd)
        /*0014*/ 	.word	0x00000000


	//----- nvinfo : EIATTR_MIN_STACK_SIZE
	.align		4
.L_12:
        /*0018*/ 	.byte	0x04, 0x12
        /*001a*/ 	.short	(.L_14 - .L_13)
	.align		4
.L_13:
        /*001c*/ 	.word	index@(_Z13gpuMontyCarloPiPd)
        /*0020*/ 	.word	0x00000000
.L_14:


//--------------------- .nv.compat                --------------------------
	.section	.nv.compat,"",@"SHT_CUDA_COMPAT_INFO"
	.align	4
        /*0000*/ 	.byte	0x02, 0x09, 0x00, 0x00, 0x02, 0x02, 0x01, 0x00, 0x02, 0x05, 0x05, 0x00, 0x03, 0x07, 0x01, 0x01
        /*0010*/ 	.byte	0x02, 0x03, 0x00, 0x00, 0x02, 0x06, 0x01, 0x00, 0x04, 0x0b, 0x08, 0x00, 0x01, 0x00, 0x00, 0x00
        /*0020*/ 	.byte	0x00, 0x00, 0x00, 0x00


//--------------------- .nv.info._Z13gpuMontyCarloPiPd --------------------------
	.section	.nv.info._Z13gpuMontyCarloPiPd,"",@"SHT_CUDA_INFO"
	.sectionflags	@""
	.align	4


	//----- nvinfo : EIATTR_CUDA_API_VERSION
	.align		4
        /*0000*/ 	.byte	0x04, 0x37
        /*0002*/ 	.short	(.L_16 - .L_15)
.L_15:
        /*0004*/ 	.word	0x00000082


	//----- nvinfo : EIATTR_KPARAM_INFO
	.align		4
.L_16:
        /*0008*/ 	.byte	0x04, 0x17
        /*000a*/ 	.short	(.L_18 - .L_17)
.L_17:
        /*000c*/ 	.word	0x00000000
        /*0010*/ 	.short	0x0001
        /*0012*/ 	.short	0x0008
        /*0014*/ 	.byte	0x00, 0xf5, 0x21, 0x00


	//----- nvinfo : EIATTR_KPARAM_INFO
	.align		4
.L_18:
        /*0018*/ 	.byte	0x04, 0x17
        /*001a*/ 	.short	(.L_20 - .L_19)
.L_19:
        /*001c*/ 	.word	0x00000000
        /*0020*/ 	.short	0x0000
        /*0022*/ 	.short	0x0000
        /*0024*/ 	.byte	0x00, 0xf5, 0x21, 0x00


	//----- nvinfo : EIATTR_SPARSE_MMA_MASK
	.align		4
.L_20:
        /*0028*/ 	.byte	0x03, 0x50
        /*002a*/ 	.short	0x0000


	//----- nvinfo : EIATTR_MAXREG_COUNT
	.align		4
        /*002c*/ 	.byte	0x03, 0x1b
        /*002e*/ 	.short	0x00ff


	//----- nvinfo : EIATTR_MERCURY_ISA_VERSION
	.align		4
        /*0030*/ 	.byte	0x03, 0x5f
        /*0032*/ 	.short	0x0101


	//----- nvinfo : EIATTR_VRC_CTA_INIT_COUNT
	.align		4
        /*0034*/ 	.byte	0x02, 0x4a
	.zero		1
	.zero		1


	//----- nvinfo : EIATTR_EXIT_INSTR_OFFSETS
	.align		4
        /*0038*/ 	.byte	0x04, 0x1c
        /*003a*/ 	.short	(.L_22 - .L_21)


	//   ....[0]....
.L_21:
        /*003c*/ 	.word	0x00000130


	//   ....[1]....
        /*0040*/ 	.word	0x00000170


	//----- nvinfo : EIATTR_CBANK_PARAM_SIZE
	.align		4
.L_22:
        /*0044*/ 	.byte	0x03, 0x19
        /*0046*/ 	.short	0x0010


	//----- nvinfo : EIATTR_PARAM_CBANK
	.align		4
        /*0048*/ 	.byte	0x04, 0x0a
        /*004a*/ 	.short	(.L_24 - .L_23)
	.align		4
.L_23:
        /*004c*/ 	.word	index@(.nv.constant0._Z13gpuMontyCarloPiPd)
        /*0050*/ 	.short	0x0380
        /*0052*/ 	.short	0x0010


	//----- nvinfo : EIATTR_SW_WAR
	.align		4
.L_24:
        /*0054*/ 	.byte	0x04, 0x36
        /*0056*/ 	.short	(.L_26 - .L_25)
.L_25:
        /*0058*/ 	.word	0x00000008
.L_26:


//--------------------- .nv.callgraph             --------------------------
	.section	.nv.callgraph,"",@"SHT_CUDA_CALLGRAPH"
	.align	4
	.sectionentsize	8
	.align		4
        /*0000*/ 	.word	0x00000000
	.align		4
        /*0004*/ 	.word	0xffffffff
	.align		4
        /*0008*/ 	.word	0x00000000
	.align		4
        /*000c*/ 	.word	0xfffffffe
	.align		4
        /*0010*/ 	.word	0x00000000
	.align		4
        /*0014*/ 	.word	0xfffffffd
	.align		4
        /*0018*/ 	.word	0x00000000
	.align		4
        /*001c*/ 	.word	0xfffffffc


//--------------------- .nv.constant4             --------------------------
	.section	.nv.constant4,"a",@progbits
	.align	8
	.align		8
.nv.constant4:
        /*0000*/ 	.dword	precalc_xorwow_matrix
	.align		8
        /*0008*/ 	.dword	precalc_xorwow_offset_matrix
	.align		8
        /*0010*/ 	.dword	mrg32k3aM1
	.align		8
        /*0018*/ 	.dword	mrg32k3aM2
	.align		8
        /*0020*/ 	.dword	mrg32k3aM1SubSeq
	.align		8
        /*0028*/ 	.dword	mrg32k3aM2SubSeq
	.align		8
        /*0030*/ 	.dword	mrg32k3aM1Seq
	.align		8
        /*0038*/ 	.dword	mrg32k3aM2Seq


//--------------------- .nv.constant3             --------------------------
	.section	.nv.constant3,"a",@progbits
	.align	8
.nv.constant3:
	.type		__cr_lgamma_table,@object
	.size		__cr_lgamma_table,(.L_8 - __cr_lgamma_table)
__cr_lgamma_table:
        /*0000*/ 	.byte	0x00, 0x00, 0x00, 0x00, 0x00, 0x00, 0x00, 0x00, 0x00, 0x00, 0x00, 0x00, 0x00, 0x00, 0x00, 0x00
        /*0010*/ 	.byte	0xef, 0x39, 0xfa, 0xfe, 0x42, 0x2e, 0xe6, 0x3f, 0x02, 0x20, 0x2a, 0xfa, 0x0b, 0xab, 0xfc, 0x3f
        /*0020*/ 	.byte	0xf9, 0x2c, 0x92, 0x7c, 0xa7, 0x6c, 0x09, 0x40, 0xc9, 0x79, 0x44, 0x3c, 0x64, 0x26, 0x13, 0x40
        /*0030*/ 	.byte	0xca, 0x01, 0xcf, 0x3a, 0x27, 0x51, 0x1a, 0x40, 0x30, 0xcc, 0x2d, 0xf3, 0xe1, 0x0c, 0x21, 0x40
        /*0040*/ 	.byte	0x0d, 0xb7, 0xfc, 0x82, 0x8e, 0x35, 0x25, 0x40
.L_8:


//--------------------- .text._Z13gpuMontyCarloPiPd --------------------------
	.section	.text._Z13gpuMontyCarloPiPd,"ax",@progbits
	.align	128
        .global         _Z13gpuMontyCarloPiPd
        .type           _Z13gpuMontyCarloPiPd,@function
        .size           _Z13gpuMontyCarloPiPd,(.L_x_1 - _Z13gpuMontyCarloPiPd)
        .other          _Z13gpuMontyCarloPiPd,@"STO_CUDA_ENTRY STV_DEFAULT"
_Z13gpuMontyCarloPiPd:
.text._Z13gpuMontyCarloPiPd:
[----:B------:R-:W-:Y:S01]  /*0000*/  LDC R1, c[0x0][0x37c] ;  /* 0x0000df00ff017b82 */ /* 0x000fe20000000800 */
[----:B------:R-:W0:Y:S07]  /*0010*/  S2R R0, SR_TID.X ;  /* 0x0000000000007919 */ /* 0x000e2e0000002100 */
[----:B------:R-:W0:Y:S08]  /*0020*/  S2UR UR4, SR_CTAID.X ;  /* 0x00000000000479c3 */ /* 0x000e300000002500 */
[----:B------:R-:W0:Y:S08]  /*0030*/  LDC R9, c[0x0][0x360] ;  /* 0x0000d800ff097b82 */ /* 0x000e300000000800 */
[----:B------:R-:W1:Y:S01]  /*0040*/  LDC.64 R2, c[0x0][0x388] ;  /* 0x0000e200ff027b82 */ /* 0x000e620000000a00 */
[----:B0-----:R-:W-:Y:S01]  /*0050*/  IMAD R9, R9, UR4, R0 ;  /* 0x0000000409097c24 */ /* 0x001fe2000f8e0200 */
[----:B------:R-:W0:Y:S03]  /*0060*/  LDCU.64 UR4, c[0x0][0x358] ;  /* 0x00006b00ff0477ac */ /* 0x000e260008000a00 */
[----:B-1----:R-:W-:-:S03]  /*0070*/  IMAD.WIDE R2, R9, 0x8, R2 ;  /* 0x0000000809027825 */ /* 0x002fc600078e0202 */
[----:B------:R-:W-:-:S04]  /*0080*/  IADD3 R6, P0, PT, R2, 0x30000000, RZ ;  /* 0x3000000002067810 */ /* 0x000fc80007f1e0ff */
[----:B------:R-:W-:Y:S02]  /*0090*/  IADD3.X R7, PT, PT, RZ, R3, RZ, P0, !PT ;  /* 0x00000003ff077210 */ /* 0x000fe400007fe4ff */
[----:B0-----:R-:W2:Y:S04]  /*00a0*/  LDG.E.64 R2, desc[UR4][R2.64] ;  /* 0x0000000402027981 */ /* 0x001ea8000c1e1b00 */
[----:B------:R-:W3:Y:S02]  /*00b0*/  LDG.E.64 R4, desc[UR4][R6.64+-0x50f800] ;  /* 0xaf08000406047981 */ /* 0x000ee4000c1e1b00 */
[----:B---3--:R-:W-:-:S08]  /*00c0*/  DMUL R4, R4, R4 ;  /* 0x0000000404047228 */ /* 0x008fd00000000000 */
[----:B--2---:R-:W-:-:S08]  /*00d0*/  DFMA R4, R2, R2, R4 ;  /* 0x000000020204722b */ /* 0x004fd00000000004 */
[----:B------:R-:W-:-:S14]  /*00e0*/  DSETP.GTU.AND P0, PT, R4, 1, PT ;  /* 0x3ff000000400742a */ /* 0x000fdc0003f0c000 */
[----:B------:R-:W0:Y:S01]  /*00f0*/  @!P0 LDC.64 R4, c[0x0][0x380] ;  /* 0x0000e000ff048b82 */ /* 0x000e220000000a00 */
[----:B------:R-:W-:Y:S01]  /*0100*/  @!P0 MOV R11, 0x1 ;  /* 0x00000001000b8802 */ /* 0x000fe20000000f00 */
[----:B0-----:R-:W-:-:S05]  /*0110*/  @!P0 IMAD.WIDE R4, R9, 0x4, R4 ;  /* 0x0000000409048825 */ /* 0x001fca00078e0204 */
[----:B------:R0:W-:Y:S01]  /*0120*/  @!P0 STG.E desc[UR4][R4.64], R11 ;  /* 0x0000000b04008986 */ /* 0x0001e2000c101904 */
[----:B------:R-:W-:Y:S05]  /*0130*/  @!P0 EXIT ;  /* 0x000000000000894d */ /* 0x000fea0003800000 */
[----:B------:R-:W1:Y:S02]  /*0140*/  LDC.64 R2, c[0x0][0x380] ;  /* 0x0000e000ff027b82 */ /* 0x000e640000000a00 */
[----:B-1----:R-:W-:-:S05]  /*0150*/  IMAD.WIDE R2, R9, 0x4, R2 ;  /* 0x0000000409027825 */ /* 0x002fca00078e0202 */
[----:B------:R-:W-:Y:S01]  /*0160*/  STG.E desc[UR4][R2.64], RZ ;  /* 0x000000ff02007986 */ /* 0x000fe2000c101904 */
[----:B------:R-:W-:Y:S05]  /*0170*/  EXIT ;  /* 0x000000000000794d */ /* 0x000fea0003800000 */
.L_x_0:
[----:B------:R-:W-:-:S00]  /*0180*/  BRA `(.L_x_0) ;  /* 0xfffffffc00fc7947 */ /* 0x000fc0000383ffff */
[----:B------:R-:W-:-:S00]  /*0190*/  NOP ;  /* 0x0000000000007918 */ /* 0x000fc00000000000 */
        /* <DEDUP_REMOVED lines=14> */
.L_x_1:


//--------------------- .nv.global.init           --------------------------
	.section	.nv.global.init,"aw",@progbits
	.align	4
.nv.global.init:
	.type		mrg32k3aM1SubSeq,@object
	.size		mrg32k3aM1SubSeq,(mrg32k3aM2SubSeq - mrg32k3aM1SubSeq)
mrg32k3aM1SubSeq:
        /*0000*/ 	.byte	0x0b, 0xcc, 0xee, 0x04, 0x73, 0x29, 0x8b, 0x6f, 0xf6, 0x53, 0x03, 0xf6, 0x23, 0xf6, 0xea, 0xda
        /* <DEDUP_REMOVED lines=125> */
	.type		mrg32k3aM2SubSeq,@object
	.size		mrg32k3aM2SubSeq,(mrg32k3aM1 - mrg32k3aM2SubSeq)
mrg32k3aM2SubSeq:
        /* <DEDUP_REMOVED lines=126> */
	.type		mrg32k3aM1,@object
	.size		mrg32k3aM1,(mrg32k3aM1Seq - mrg32k3aM1)
mrg32k3aM1:
        /* <DEDUP_REMOVED lines=144> */
	.type		mrg32k3aM1Seq,@object
	.size		mrg32k3aM1Seq,(mrg32k3aM2 - mrg32k3aM1Seq)
mrg32k3aM1Seq:
        /* <DEDUP_REMOVED lines=144> */
	.type		mrg32k3aM2,@object
	.size		mrg32k3aM2,(mrg32k3aM2Seq - mrg32k3aM2)
mrg32k3aM2:
        /* <DEDUP_REMOVED lines=144> */
	.type		mrg32k3aM2Seq,@object
	.size		mrg32k3aM2Seq,(precalc_xorwow_matrix - mrg32k3aM2Seq)
mrg32k3aM2Seq:
        /* <DEDUP_REMOVED lines=144> */
	.type		precalc_xorwow_matrix,@object
	.size		precalc_xorwow_matrix,(precalc_xorwow_offset_matrix - precalc_xorwow_matrix)
precalc_xorwow_matrix:
        /* <DEDUP_REMOVED lines=6400> */
	.type		precalc_xorwow_offset_matrix,@object
	.size		precalc_xorwow_offset_matrix,(.L_1 - precalc_xorwow_offset_matrix)
precalc_xorwow_offset_matrix:
        /* <DEDUP_REMOVED lines=6400> */
.L_1:


//--------------------- .nv.shared.reserved.0     --------------------------
	.section	.nv.shared.reserved.0,"aw",@nobits
	.weak		__nv_reservedSMEM_offset_0_alias
	.size		__nv_reservedSMEM_offset_0_alias, 0, 64
	.other		__nv_reservedSMEM_offset_0_alias,@"STO_CUDA_RESERVED_SHARED STV_DEFAULT"
__nv_reservedSMEM_offset_0_alias:
	.zero		0
	.zero		64


//--------------------- .nv.constant0._Z13gpuMontyCarloPiPd --------------------------
	.section	.nv.constant0._Z13gpuMontyCarloPiPd,"a",@progbits
	.sectionflags	@""
	.align	4
.nv.constant0._Z13gpuMontyCarloPiPd:
	.zero		912


//--------------------- SYMBOLS --------------------------

	.type		.nv.reservedSmem.offset0,@object
	.size		.nv.reservedSmem.offset0,0x4
